	.headerflags	@"EF_CUDA_TEXMODE_UNIFIED EF_CUDA_64BIT_ADDRESS EF_CUDA_ACCELERATORS EF_CUDA_SM90 EF_CUDA_VIRTUAL_SM(EF_CUDA_SM90)"
	.elftype	@"ET_EXEC"


//--------------------- .nv.info                  --------------------------
	.section	.nv.info,"",@"SHT_CUDA_INFO"
	.align	4


	//----- nvinfo : EIATTR_REGCOUNT
	.align		4
        /*0000*/ 	.byte	0x04, 0x2f
        /*0002*/ 	.short	(.L_3 - .L_2)
	.align		4
.L_2:
        /*0004*/ 	.word	index@(triton_poi_fused__native_batch_norm_legit_no_training_add_convolution_relu_threshold_backward_3)
        /*0008*/ 	.word	0x0000001e


	//----- nvinfo : EIATTR_MIN_STACK_SIZE
	.align		4
.L_3:
        /*000c*/ 	.byte	0x04, 0x12
        /*000e*/ 	.short	(.L_5 - .L_4)
	.align		4
.L_4:
        /*0010*/ 	.word	index@(triton_poi_fused__native_batch_norm_legit_no_training_add_convolution_relu_threshold_backward_3)
        /*0014*/ 	.word	0x00000000


	//----- nvinfo : EIATTR_FRAME_SIZE
	.align		4
.L_5:
        /*0018*/ 	.byte	0x04, 0x11
        /*001a*/ 	.short	(.L_7 - .L_6)
	.align		4
.L_6:
        /*001c*/ 	.word	index@(triton_poi_fused__native_batch_norm_legit_no_training_add_convolution_relu_threshold_backward_3)
        /*0020*/ 	.word	0x00000000


	//----- nvinfo : EIATTR_MIN_STACK_SIZE
	.align		4
.L_7:
        /*0024*/ 	.byte	0x04, 0x12
        /*0026*/ 	.short	(.L_9 - .L_8)
	.align		4
.L_8:
        /*0028*/ 	.word	index@(triton_poi_fused__native_batch_norm_legit_no_training_add_convolution_relu_threshold_backward_3)
        /*002c*/ 	.word	0x00000000
.L_9:


//--------------------- .nv.info.triton_poi_fused__native_batch_norm_legit_no_training_add_convolution_relu_threshold_backward_3 --------------------------
	.section	.nv.info.triton_poi_fused__native_batch_norm_legit_no_training_add_convolution_relu_threshold_backward_3,"",@"SHT_CUDA_INFO"
	.sectionflags	@""
	.align	4


	//----- nvinfo : EIATTR_CUDA_API_VERSION
	.align		4
        /*0000*/ 	.byte	0x04, 0x37
        /*0002*/ 	.short	(.L_11 - .L_10)
.L_10:
        /*0004*/ 	.word	0x0000007c


	//----- nvinfo : EIATTR_KPARAM_INFO
	.align		4
.L_11:
        /*0008*/ 	.byte	0x04, 0x17
        /*000a*/ 	.short	(.L_13 - .L_12)
.L_12:
        /*000c*/ 	.word	0x00000000
        /*0010*/ 	.short	0x0009
        /*0012*/ 	.short	0x0048
        /*0014*/ 	.byte	0x00, 0xf0, 0x11, 0x00


	//----- nvinfo : EIATTR_KPARAM_INFO
	.align		4
.L_13:
        /*0018*/ 	.byte	0x04, 0x17
        /*001a*/ 	.short	(.L_15 - .L_14)
.L_14:
        /*001c*/ 	.word	0x00000000
        /*0020*/ 	.short	0x0008
        /*0022*/ 	.short	0x0040
        /*0024*/ 	.byte	0x00, 0xf4, 0x21, 0x00


	//----- nvinfo : EIATTR_KPARAM_INFO
	.align		4
.L_15:
        /*0028*/ 	.byte	0x04, 0x17
        /*002a*/ 	.short	(.L_17 - .L_16)
.L_16:
        /*002c*/ 	.word	0x00000000
        /*0030*/ 	.short	0x0007
        /*0032*/ 	.short	0x0038
        /*0034*/ 	.byte	0x00, 0xf4, 0x21, 0x00


	//----- nvinfo : EIATTR_KPARAM_INFO
	.align		4
.L_17:
        /*0038*/ 	.byte	0x04, 0x17
        /*003a*/ 	.short	(.L_19 - .L_18)
.L_18:
        /*003c*/ 	.word	0x00000000
        /*0040*/ 	.short	0x0006
        /*0042*/ 	.short	0x0030
        /*0044*/ 	.byte	0x00, 0xf4, 0x21, 0x00


	//----- nvinfo : EIATTR_KPARAM_INFO
	.align		4
.L_19:
        /*0048*/ 	.byte	0x04, 0x17
        /*004a*/ 	.short	(.L_21 - .L_20)
.L_20:
        /*004c*/ 	.word	0x00000000
        /*0050*/ 	.short	0x0005
        /*0052*/ 	.short	0x0028
        /*0054*/ 	.byte	0x00, 0xf4, 0x21, 0x00


	//----- nvinfo : EIATTR_KPARAM_INFO
	.align		4
.L_21:
        /*0058*/ 	.byte	0x04, 0x17
        /*005a*/ 	.short	(.L_23 - .L_22)
.L_22:
        /*005c*/ 	.word	0x00000000
        /*0060*/ 	.short	0x0004
        /*0062*/ 	.short	0x0020
        /*0064*/ 	.byte	0x00, 0xf4, 0x21, 0x00


	//----- nvinfo : EIATTR_KPARAM_INFO
	.align		4
.L_23:
        /*0068*/ 	.byte	0x04, 0x17
        /*006a*/ 	.short	(.L_25 - .L_24)
.L_24:
        /*006c*/ 	.word	0x00000000
        /*0070*/ 	.short	0x0003
        /*0072*/ 	.short	0x0018
        /*0074*/ 	.byte	0x00, 0xf4, 0x21, 0x00


	//----- nvinfo : EIATTR_KPARAM_INFO
	.align		4
.L_25:
        /*0078*/ 	.byte	0x04, 0x17
        /*007a*/ 	.short	(.L_27 - .L_26)
.L_26:
        /*007c*/ 	.word	0x00000000
        /*0080*/ 	.short	0x0002
        /*0082*/ 	.short	0x0010
        /*0084*/ 	.byte	0x00, 0xf4, 0x21, 0x00


	//----- nvinfo : EIATTR_KPARAM_INFO
	.align		4
.L_27:
        /*0088*/ 	.byte	0x04, 0x17
        /*008a*/ 	.short	(.L_29 - .L_28)
.L_28:
        /*008c*/ 	.word	0x00000000
        /*0090*/ 	.short	0x0001
        /*0092*/ 	.short	0x0008
        /*0094*/ 	.byte	0x00, 0xf4, 0x21, 0x00


	//----- nvinfo : EIATTR_KPARAM_INFO
	.align		4
.L_29:
        /*0098*/ 	.byte	0x04, 0x17
        /*009a*/ 	.short	(.L_31 - .L_30)
.L_30:
        /*009c*/ 	.word	0x00000000
        /*00a0*/ 	.short	0x0000
        /*00a2*/ 	.short	0x0000
        /*00a4*/ 	.byte	0x00, 0xf4, 0x21, 0x00


	//----- nvinfo : EIATTR_SPARSE_MMA_MASK
	.align		4
.L_31:
        /*00a8*/ 	.byte	0x03, 0x50
        /*00aa*/ 	.short	0x0000


	//----- nvinfo : EIATTR_MAXREG_COUNT
	.align		4
        /*00ac*/ 	.byte	0x03, 0x1b
        /*00ae*/ 	.short	0x00ff


	//----- nvinfo : EIATTR_EXIT_INSTR_OFFSETS
	.align		4
        /*00b0*/ 	.byte	0x04, 0x1c
        /*00b2*/ 	.short	(.L_33 - .L_32)


	//   ....[0]....
.L_32:
        /*00b4*/ 	.word	0x00000600


	//   ....[1]....
        /*00b8*/ 	.word	0x00000620


	//----- nvinfo : EIATTR_REQNTID
	.align		4
.L_33:
        /*00bc*/ 	.byte	0x04, 0x10
        /*00be*/ 	.short	(.L_35 - .L_34)
.L_34:
        /*00c0*/ 	.word	0x00000080
        /*00c4*/ 	.word	0x00000001
        /*00c8*/ 	.word	0x00000001


	//----- nvinfo : EIATTR_CBANK_PARAM_SIZE
	.align		4
.L_35:
        /*00cc*/ 	.byte	0x03, 0x19
        /*00ce*/ 	.short	0x004c


	//----- nvinfo : EIATTR_PARAM_CBANK
	.align		4
        /*00d0*/ 	.byte	0x04, 0x0a
        /*00d2*/ 	.short	(.L_37 - .L_36)
	.align		4
.L_36:
        /*00d4*/ 	.word	index@(.nv.constant0.triton_poi_fused__native_batch_norm_legit_no_training_add_convolution_relu_threshold_backward_3)
        /*00d8*/ 	.short	0x0210
        /*00da*/ 	.short	0x004c


	//----- nvinfo : EIATTR_SW_WAR
	.align		4
.L_37:
        /*00dc*/ 	.byte	0x04, 0x36
        /*00de*/ 	.short	(.L_39 - .L_38)
.L_38:
        /*00e0*/ 	.word	0x00000008
.L_39:


//--------------------- .nv.callgraph             --------------------------
	.section	.nv.callgraph,"",@"SHT_CUDA_CALLGRAPH"
	.align	4
	.sectionentsize	8
	.align		4
        /*0000*/ 	.word	0x00000000
	.align		4
        /*0004*/ 	.word	0xffffffff
	.align		4
        /*0008*/ 	.word	0x00000000
	.align		4
        /*000c*/ 	.word	0xfffffffe
	.align		4
        /*0010*/ 	.word	0x00000000
	.align		4
        /*0014*/ 	.word	0xfffffffd
	.align		4
        /*0018*/ 	.word	0x00000000
	.align		4
        /*001c*/ 	.word	0xfffffffc


//--------------------- .nv.constant4             --------------------------
	.section	.nv.constant4,"a",@progbits
	.align	8
	.align		8
.nv.constant4:
        /*0000*/ 	.dword	_$_str
	.align		8
        /*0008*/ 	.dword	_$_str_$_2


//--------------------- .text.triton_poi_fused__native_batch_norm_legit_no_training_add_convolution_relu_threshold_backward_3 --------------------------
	.section	.text.triton_poi_fused__native_batch_norm_legit_no_training_add_convolution_relu_threshold_backward_3,"ax",@progbits
	.align	128
        .global         triton_poi_fused__native_batch_norm_legit_no_training_add_convolution_relu_threshold_backward_3
        .type           triton_poi_fused__native_batch_norm_legit_no_training_add_convolution_relu_threshold_backward_3,@function
        .size           triton_poi_fused__native_batch_norm_legit_no_training_add_convolution_relu_threshold_backward_3,(.L_x_1 - triton_poi_fused__native_batch_norm_legit_no_training_add_convolution_relu_threshold_backward_3)
        .other          triton_poi_fused__native_batch_norm_legit_no_training_add_convolution_relu_threshold_backward_3,@"STO_CUDA_ENTRY STV_DEFAULT"
triton_poi_fused__native_batch_norm_legit_no_training_add_convolution_relu_threshold_backward_3:
.text.triton_poi_fused__native_batch_norm_legit_no_training_add_convolution_relu_threshold_backward_3:
[----:B------:R-:W0:Y:S01]  /*0000*/  LDC R1, c[0x0][0x28] ;  /* 0x00000a00ff017b82 */ /* 0x000e220000000800 */
[----:B------:R-:W1:Y:S07]  /*0010*/  S2R R0, SR_TID.X ;  /* 0x0000000000007919 */ /* 0x000e6e0000002100 */
[----:B------:R-:W2:Y:S01]  /*0020*/  LDC.64 R12, c[0x0][0x228] ;  /* 0x00008a00ff0c7b82 */ /* 0x000ea20000000a00 */
[----:B------:R-:W-:Y:S01]  /*0030*/  CS2R R16, SRZ ;  /* 0x0000000000107805 */ /* 0x000fe2000001ff00 */
[----:B------:R-:W-:Y:S01]  /*0040*/  ULDC.64 UR4, c[0x0][0x208] ;  /* 0x0000820000047ab9 */ /* 0x000fe20000000a00 */
[----:B------:R-:W3:Y:S05]  /*0050*/  S2R R15, SR_CTAID.X ;  /* 0x00000000000f7919 */ /* 0x000eea0000002500 */
[----:B------:R-:W4:Y:S08]  /*0060*/  LDC.64 R24, c[0x0][0x218] ;  /* 0x00008600ff187b82 */ /* 0x000f300000000a00 */
[----:B------:R-:W5:Y:S08]  /*0070*/  LDC.64 R20, c[0x0][0x220] ;  /* 0x00008800ff147b82 */ /* 0x000f700000000a00 */
[----:B------:R-:W2:Y:S08]  /*0080*/  LDC.64 R10, c[0x0][0x230] ;  /* 0x00008c00ff0a7b82 */ /* 0x000eb00000000a00 */
[----:B------:R-:W4:Y:S01]  /*0090*/  LDC.64 R6, c[0x0][0x238] ;  /* 0x00008e00ff067b82 */ /* 0x000f220000000a00 */
[----:B-1----:R-:W-:Y:S01]  /*00a0*/  IMAD.SHL.U32 R0, R0, 0x2, RZ ;  /* 0x0000000200007824 */ /* 0x002fe200078e00ff */
[----:B------:R-:W-:-:S02]  /*00b0*/  CS2R R8, SRZ ;  /* 0x0000000000087805 */ /* 0x000fc4000001ff00 */
[----:B---3--:R-:W-:-:S04]  /*00c0*/  SHF.R.S32.HI R2, RZ, 0x17, R15 ;  /* 0x00000017ff027819 */ /* 0x008fc8000001140f */
[----:B------:R-:W1:Y:S01]  /*00d0*/  LDC.64 R4, c[0x0][0x240] ;  /* 0x00009000ff047b82 */ /* 0x000e620000000a00 */
[----:B------:R-:W-:Y:S01]  /*00e0*/  LOP3.LUT R0, R0, 0xfe, RZ, 0xc0, !PT ;  /* 0x000000fe00007812 */ /* 0x000fe200078ec0ff */
[----:B------:R-:W-:Y:S01]  /*00f0*/  IMAD.MOV.U32 R14, RZ, RZ, RZ ;  /* 0x000000ffff0e7224 */ /* 0x000fe200078e00ff */
[----:B------:R-:W-:Y:S02]  /*0100*/  SGXT R2, R2, 0x1 ;  /* 0x000000010202781a */ /* 0x000fe40000000200 */
[----:B------:R-:W-:Y:S02]  /*0110*/  CS2R R18, SRZ ;  /* 0x0000000000127805 */ /* 0x000fe4000001ff00 */
[----:B------:R-:W-:Y:S02]  /*0120*/  LEA R15, R15, R0, 0x8 ;  /* 0x000000000f0f7211 */ /* 0x000fe400078e40ff */
[----:B------:R-:W-:Y:S01]  /*0130*/  CS2R R26, SRZ ;  /* 0x00000000001a7805 */ /* 0x000fe2000001ff00 */
[----:B------:R-:W-:Y:S01]  /*0140*/  ULDC.64 UR6, c[0x0][0x250] ;  /* 0x0000940000067ab9 */ /* 0x000fe20000000a00 */
[----:B------:R-:W-:-:S02]  /*0150*/  LEA.HI R2, R2, R15, RZ, 0x4 ;  /* 0x0000000f02027211 */ /* 0x000fc400078f20ff */
[----:B------:R-:W-:Y:S02]  /*0160*/  ISETP.GE.AND P0, PT, R15, 0x100, PT ;  /* 0x000001000f00780c */ /* 0x000fe40003f06270 */
[----:B------:R-:W-:-:S04]  /*0170*/  SHF.R.S32.HI R2, RZ, 0x4, R2 ;  /* 0x00000004ff027819 */ /* 0x000fc80000011402 */
[----:B------:R-:W-:-:S04]  /*0180*/  LEA.HI R0, R2, R2, RZ, 0x2 ;  /* 0x0000000202007211 */ /* 0x000fc800078f10ff */
[----:B------:R-:W-:Y:S01]  /*0190*/  LOP3.LUT R23, R0, 0xfffffffc, RZ, 0xc0, !PT ;  /* 0xfffffffc00177812 */ /* 0x000fe200078ec0ff */
[----:B------:R-:W-:-:S04]  /*01a0*/  HFMA2.MMA R0, -RZ, RZ, 0, 0 ;  /* 0x00000000ff007435 */ /* 0x000fc800000001ff */
[----:B------:R-:W-:Y:S02]  /*01b0*/  IMAD.IADD R23, R2, 0x1, -R23 ;  /* 0x0000000102177824 */ /* 0x000fe400078e0a17 */
[----:B------:R-:W3:Y:S02]  /*01c0*/  LDC.64 R2, c[0x0][0x210] ;  /* 0x00008400ff027b82 */ /* 0x000ee40000000a00 */
[----:B--2---:R-:W-:-:S05]  /*01d0*/  IMAD.WIDE R12, R23, 0x4, R12 ;  /* 0x00000004170c7825 */ /* 0x004fca00078e020c */
[----:B------:R-:W2:Y:S04]  /*01e0*/  @!P0 LDG.E.EL R16, desc[UR4][R12.64] ;  /* 0x000000040c108981 */ /* 0x000ea8000c2e1900 */
[----:B------:R4:W2:Y:S01]  /*01f0*/  @!P0 LDG.E.EL R0, desc[UR4][R12.64] ;  /* 0x000000040c008981 */ /* 0x0008a2000c2e1900 */
[----:B-----5:R-:W-:-:S05]  /*0200*/  IMAD.WIDE R20, R23, 0x4, R20 ;  /* 0x0000000417147825 */ /* 0x020fca00078e0214 */
[----:B------:R-:W5:Y:S01]  /*0210*/  @!P0 LDG.E.EL R18, desc[UR4][R20.64] ;  /* 0x0000000414128981 */ /* 0x000f62000c2e1900 */
[----:B----4-:R-:W-:-:S03]  /*0220*/  IMAD.WIDE R12, R23, 0x4, R24 ;  /* 0x00000004170c7825 */ /* 0x010fc600078e0218 */
[----:B------:R-:W4:Y:S01]  /*0230*/  @!P0 LDG.E.EL R17, desc[UR4][R20.64] ;  /* 0x0000000414118981 */ /* 0x000f22000c2e1900 */
[----:B---3--:R-:W-:-:S03]  /*0240*/  IMAD.WIDE R2, R15, 0x4, R2 ;  /* 0x000000040f027825 */ /* 0x008fc600078e0202 */
[----:B------:R-:W3:Y:S04]  /*0250*/  @!P0 LDG.E.EL R14, desc[UR4][R12.64] ;  /* 0x000000040c0e8981 */ /* 0x000ee8000c2e1900 */
[----:B------:R-:W3:Y:S01]  /*0260*/  @!P0 LDG.E.64 R8, desc[UR4][R2.64] ;  /* 0x0000000402088981 */ /* 0x000ee2000c1e1b00 */
[----:B------:R-:W-:-:S03]  /*0270*/  CS2R R24, SRZ ;  /* 0x0000000000187805 */ /* 0x000fc6000001ff00 */
[----:B------:R-:W3:Y:S01]  /*0280*/  @!P0 LDG.E.EL R19, desc[UR4][R12.64] ;  /* 0x000000040c138981 */ /* 0x000ee2000c2e1900 */
[----:B0-----:R-:W-:-:S04]  /*0290*/  IMAD.WIDE R10, R23, 0x4, R10 ;  /* 0x00000004170a7825 */ /* 0x001fc800078e020a */
[----:B------:R-:W-:Y:S01]  /*02a0*/  IMAD.WIDE R6, R23, 0x4, R6 ;  /* 0x0000000417067825 */ /* 0x000fe200078e0206 */
[----:B------:R-:W-:Y:S01]  /*02b0*/  CS2R R22, SRZ ;  /* 0x0000000000167805 */ /* 0x000fe2000001ff00 */
[----:B------:R-:W4:Y:S02]  /*02c0*/  @!P0 LDG.E.EL R26, desc[UR4][R10.64] ;  /* 0x000000040a1a8981 */ /* 0x000f24000c2e1900 */
[C---:B-1----:R-:W-:Y:S02]  /*02d0*/  IMAD.WIDE R4, R15.reuse, 0x4, R4 ;  /* 0x000000040f047825 */ /* 0x042fe400078e0204 */
[----:B------:R-:W4:Y:S04]  /*02e0*/  @!P0 LDG.E.EL R25, desc[UR4][R6.64] ;  /* 0x0000000406198981 */ /* 0x000f28000c2e1900 */
[----:B------:R-:W4:Y:S04]  /*02f0*/  @!P0 LDG.E.EL R27, desc[UR4][R10.64] ;  /* 0x000000040a1b8981 */ /* 0x000f28000c2e1900 */
[----:B------:R0:W4:Y:S04]  /*0300*/  @!P0 LDG.E.EL R24, desc[UR4][R6.64] ;  /* 0x0000000406188981 */ /* 0x000128000c2e1900 */
[----:B------:R1:W4:Y:S01]  /*0310*/  @!P0 LDG.E.64 R22, desc[UR4][R4.64] ;  /* 0x0000000404168981 */ /* 0x000322000c1e1b00 */
[----:B0-----:R-:W-:Y:S01]  /*0320*/  MOV R7, 0x3e800000 ;  /* 0x3e80000000077802 */ /* 0x001fe20000000f00 */
[----:B-1----:R-:W0:Y:S02]  /*0330*/  LDC.64 R4, c[0x0][0x248] ;  /* 0x00009200ff047b82 */ /* 0x002e240000000a00 */
[----:B0-----:R-:W-:-:S04]  /*0340*/  IMAD.WIDE R4, R15, 0x4, R4 ;  /* 0x000000040f047825 */ /* 0x001fc800078e0204 */
[----:B--2---:R-:W-:Y:S01]  /*0350*/  FADD R16, R16, 9.9999997473787516356e-06 ;  /* 0x3727c5ac10107421 */ /* 0x004fe20000000000 */
[----:B------:R-:W-:-:S03]  /*0360*/  FADD R0, R0, 9.9999997473787516356e-06 ;  /* 0x3727c5ac00007421 */ /* 0x000fc60000000000 */
[----:B------:R-:W0:Y:S08]  /*0370*/  MUFU.SQRT R13, R16 ;  /* 0x00000010000d7308 */ /* 0x000e300000002000 */
[----:B------:R-:W1:Y:S01]  /*0380*/  MUFU.SQRT R12, R0 ;  /* 0x00000000000c7308 */ /* 0x000e620000002000 */
[C---:B0-----:R-:W-:Y:S02]  /*0390*/  FSETP.GT.AND P2, PT, R13.reuse, 8.50705917302346158658e+37, PT ;  /* 0x7e8000000d00780b */ /* 0x041fe40003f44000 */
[----:B------:R-:W-:-:S02]  /*03a0*/  FSETP.GEU.AND P4, PT, R13, 1.175494350822287508e-38, PT ;  /* 0x008000000d00780b */ /* 0x000fc40003f8e000 */
[C---:B-1----:R-:W-:Y:S02]  /*03b0*/  FSETP.GT.AND P1, PT, R12.reuse, 8.50705917302346158658e+37, PT ;  /* 0x7e8000000c00780b */ /* 0x042fe40003f24000 */
[----:B------:R-:W-:-:S07]  /*03c0*/  FSETP.GEU.AND P3, PT, R12, 1.175494350822287508e-38, PT ;  /* 0x008000000c00780b */ /* 0x000fce0003f6e000 */
[----:B------:R-:W-:-:S04]  /*03d0*/  @P2 FMUL R13, R13, 0.25 ;  /* 0x3e8000000d0d2820 */ /* 0x000fc80000400000 */
[----:B------:R-:W-:Y:S01]  /*03e0*/  @!P4 FMUL R13, R13, 16777216 ;  /* 0x4b8000000d0dc820 */ /* 0x000fe20000400000 */
[----:B------:R-:W-:-:S04]  /*03f0*/  @P1 FMUL R12, R12, 0.25 ;  /* 0x3e8000000c0c1820 */ /* 0x000fc80000400000 */
[----:B------:R-:W-:Y:S01]  /*0400*/  @!P3 FMUL R12, R12, 16777216 ;  /* 0x4b8000000c0cb820 */ /* 0x000fe20000400000 */
[----:B------:R-:W0:Y:S01]  /*0410*/  MUFU.RCP R13, R13 ;  /* 0x0000000d000d7308 */ /* 0x000e220000001000 */
[----:B------:R-:W-:-:S07]  /*0420*/  FSEL R0, R7, 1, P2 ;  /* 0x3f80000007007808 */ /* 0x000fce0001000000 */
[----:B------:R-:W1:Y:S01]  /*0430*/  MUFU.RCP R12, R12 ;  /* 0x0000000c000c7308 */ /* 0x000e620000001000 */
[----:B------:R-:W-:Y:S01]  /*0440*/  FSEL R7, R7, 1, P1 ;  /* 0x3f80000007077808 */ /* 0x000fe20000800000 */
[----:B------:R-:W-:Y:S01]  /*0450*/  @!P4 FMUL R0, R0, 16777216 ;  /* 0x4b8000000000c820 */ /* 0x000fe20000400000 */
[----:B---3--:R-:W-:Y:S01]  /*0460*/  FADD R9, R14, R9 ;  /* 0x000000090e097221 */ /* 0x008fe20000000000 */
[----:B------:R-:W-:Y:S02]  /*0470*/  FADD R8, R19, R8 ;  /* 0x0000000813087221 */ /* 0x000fe40000000000 */
[----:B------:R-:W-:Y:S01]  /*0480*/  @!P3 FMUL R7, R7, 16777216 ;  /* 0x4b8000000707b820 */ /* 0x000fe20000400000 */
[----:B0-----:R-:W-:Y:S01]  /*0490*/  FMUL R0, R13, R0 ;  /* 0x000000000d007220 */ /* 0x001fe20000400000 */
[----:B-----5:R-:W-:Y:S01]  /*04a0*/  FADD R11, R9, -R18 ;  /* 0x80000012090b7221 */ /* 0x020fe20000000000 */
[----:B----4-:R-:W-:-:S03]  /*04b0*/  FADD R6, R8, -R17 ;  /* 0x8000001108067221 */ /* 0x010fc60000000000 */
[----:B------:R-:W-:Y:S01]  /*04c0*/  FMUL R0, R0, R11 ;  /* 0x0000000b00007220 */ /* 0x000fe20000400000 */
[----:B-1----:R-:W-:-:S03]  /*04d0*/  FMUL R7, R12, R7 ;  /* 0x000000070c077220 */ /* 0x002fc60000400000 */
[----:B------:R-:W-:Y:S01]  /*04e0*/  FFMA R0, R0, R26, R25 ;  /* 0x0000001a00007223 */ /* 0x000fe20000000019 */
[----:B------:R-:W-:-:S04]  /*04f0*/  FMUL R7, R7, R6 ;  /* 0x0000000607077220 */ /* 0x000fc80000400000 */
[C---:B------:R-:W-:Y:S01]  /*0500*/  FSETP.GEU.AND P1, PT, R0.reuse, -R23, PT ;  /* 0x800000170000720b */ /* 0x040fe20003f2e000 */
[----:B------:R-:W-:Y:S01]  /*0510*/  FFMA R7, R7, R27, R24 ;  /* 0x0000001b07077223 */ /* 0x000fe20000000018 */
[----:B------:R-:W-:-:S03]  /*0520*/  FADD R23, R0, R23 ;  /* 0x0000001700177221 */ /* 0x000fc60000000000 */
[C---:B------:R-:W-:Y:S01]  /*0530*/  FADD R0, R7.reuse, R22 ;  /* 0x0000001607007221 */ /* 0x040fe20000000000 */
[----:B------:R-:W-:Y:S02]  /*0540*/  FSETP.GEU.AND P2, PT, R7, -R22, PT ;  /* 0x800000160700720b */ /* 0x000fe40003f4e000 */
[----:B------:R-:W-:Y:S02]  /*0550*/  FSEL R23, R23, RZ, P1 ;  /* 0x000000ff17177208 */ /* 0x000fe40000800000 */
[----:B------:R-:W-:Y:S02]  /*0560*/  FSEL R22, R0, RZ, P2 ;  /* 0x000000ff00167208 */ /* 0x000fe40001000000 */
[----:B------:R-:W-:Y:S02]  /*0570*/  FSETP.GTU.AND P2, PT, R23, RZ, PT ;  /* 0x000000ff1700720b */ /* 0x000fe40003f4c000 */
[----:B------:R-:W-:Y:S02]  /*0580*/  FSETP.GTU.AND P3, PT, R22, RZ, PT ;  /* 0x000000ff1600720b */ /* 0x000fe40003f6c000 */
[----:B------:R-:W-:Y:S01]  /*0590*/  IADD3 R6, P1, R15, UR6, RZ ;  /* 0x000000060f067c10 */ /* 0x000fe2000ff3e0ff */
[----:B------:R0:W-:Y:S01]  /*05a0*/  @!P0 STG.E.64 desc[UR4][R2.64], R8 ;  /* 0x0000000802008986 */ /* 0x0001e2000c101b04 */
[----:B------:R-:W-:-:S02]  /*05b0*/  SEL R11, RZ, 0x100, P2 ;  /* 0x00000100ff0b7807 */ /* 0x000fc40001000000 */
[----:B------:R-:W-:Y:S01]  /*05c0*/  SEL R0, RZ, 0x1, P3 ;  /* 0x00000001ff007807 */ /* 0x000fe20001800000 */
[----:B------:R0:W-:Y:S01]  /*05d0*/  @!P0 STG.E.64 desc[UR4][R4.64], R22 ;  /* 0x0000001604008986 */ /* 0x0001e2000c101b04 */
[----:B------:R-:W-:-:S03]  /*05e0*/  LEA.HI.X.SX32 R7, R15, UR7, 0x1, P1 ;  /* 0x000000070f077c11 */ /* 0x000fc600088f0eff */
[----:B------:R-:W-:Y:S01]  /*05f0*/  IMAD.IADD R11, R0, 0x1, R11 ;  /* 0x00000001000b7824 */ /* 0x000fe200078e020b */
[----:B0-----:R-:W-:Y:S06]  /*0600*/  @P0 EXIT ;  /* 0x000000000000094d */ /* 0x001fec0003800000 */
[----:B------:R-:W-:Y:S01]  /*0610*/  STG.E.U16 desc[UR4][R6.64], R11 ;  /* 0x0000000b06007986 */ /* 0x000fe2000c101504 */
[----:B------:R-:W-:Y:S05]  /*0620*/  EXIT ;  /* 0x000000000000794d */ /* 0x000fea0003800000 */
.L_x_0:
[----:B------:R-:W-:-:S00]  /*0630*/  BRA `(.L_x_0) ;  /* 0xfffffffc00fc7947 */ /* 0x000fc0000383ffff */
[----:B------:R-:W-:-:S00]  /*0640*/  NOP ;  /* 0x0000000000007918 */ /* 0x000fc00000000000 */
        /* <DEDUP_REMOVED lines=11> */
.L_x_1:


//--------------------- .nv.global.init           --------------------------
	.section	.nv.global.init,"aw",@progbits
.nv.global.init:
	.type		_$_str,@object
	.size		_$_str,(_$_str_$_2 - _$_str)
_$_str:
        /*0000*/ 	.byte	0x5f, 0x5f, 0x43, 0x55, 0x44, 0x41, 0x5f, 0x46, 0x54, 0x5a, 0x00
	.type		_$_str_$_2,@object
	.size		_$_str_$_2,(.L_1 - _$_str_$_2)
_$_str_$_2:
        /*000b*/ 	.byte	0x5f, 0x5f, 0x43, 0x55, 0x44, 0x41, 0x5f, 0x50, 0x52, 0x45, 0x43, 0x5f, 0x53, 0x51, 0x52, 0x54
        /*001b*/ 	.byte	0x00
.L_1:


//--------------------- .nv.constant0.triton_poi_fused__native_batch_norm_legit_no_training_add_convolution_relu_threshold_backward_3 --------------------------
	.section	.nv.constant0.triton_poi_fused__native_batch_norm_legit_no_training_add_convolution_relu_threshold_backward_3,"a",@progbits
	.sectionflags	@""
	.align	4
.nv.constant0.triton_poi_fused__native_batch_norm_legit_no_training_add_convolution_relu_threshold_backward_3:
	.zero		604
